//
// Generated by NVIDIA NVVM Compiler
//
// Compiler Build ID: CL-36424714
// Cuda compilation tools, release 13.0, V13.0.88
// Based on NVVM 20.0.0
//

.version 9.0
.target sm_100
.address_size 64

	// .globl	_Z3addPiS_S_ii

.visible .entry _Z3addPiS_S_ii(
	.param .u64 .ptr .align 1 _Z3addPiS_S_ii_param_0,
	.param .u64 .ptr .align 1 _Z3addPiS_S_ii_param_1,
	.param .u64 .ptr .align 1 _Z3addPiS_S_ii_param_2,
	.param .u32 _Z3addPiS_S_ii_param_3,
	.param .u32 _Z3addPiS_S_ii_param_4
)
{
	.reg .pred 	%p<10>;
	.reg .b32 	%r<115>;
	.reg .b64 	%rd<56>;

	ld.param.u64 	%rd22, [_Z3addPiS_S_ii_param_0];
	ld.param.u64 	%rd23, [_Z3addPiS_S_ii_param_1];
	ld.param.u64 	%rd24, [_Z3addPiS_S_ii_param_2];
	ld.param.u32 	%r17, [_Z3addPiS_S_ii_param_3];
	cvta.to.global.u64 	%rd1, %rd24;
	cvta.to.global.u64 	%rd2, %rd23;
	cvta.to.global.u64 	%rd3, %rd22;
	setp.lt.s32 	%p1, %r17, 1;
	@%p1 bra 	$L__BB0_13;
	mov.u32 	%r19, %tid.x;
	mul.lo.s32 	%r1, %r17, %r19;
	and.b32  	%r2, %r17, 15;
	setp.lt.u32 	%p2, %r17, 16;
	mov.b32 	%r112, 0;
	@%p2 bra 	$L__BB0_4;
	and.b32  	%r112, %r17, 2147483632;
	neg.s32 	%r110, %r112;
	mul.wide.u32 	%rd25, %r1, 4;
	add.s64 	%rd26, %rd25, 32;
	add.s64 	%rd52, %rd1, %rd26;
	add.s64 	%rd51, %rd2, %rd26;
	add.s64 	%rd50, %rd3, %rd26;
$L__BB0_3:
	.pragma "nounroll";
	ld.global.u32 	%r20, [%rd50+-32];
	ld.global.u32 	%r21, [%rd51+-32];
	add.s32 	%r22, %r21, %r20;
	st.global.u32 	[%rd52+-32], %r22;
	ld.global.u32 	%r23, [%rd50+-28];
	ld.global.u32 	%r24, [%rd51+-28];
	add.s32 	%r25, %r24, %r23;
	st.global.u32 	[%rd52+-28], %r25;
	ld.global.u32 	%r26, [%rd50+-24];
	ld.global.u32 	%r27, [%rd51+-24];
	add.s32 	%r28, %r27, %r26;
	st.global.u32 	[%rd52+-24], %r28;
	ld.global.u32 	%r29, [%rd50+-20];
	ld.global.u32 	%r30, [%rd51+-20];
	add.s32 	%r31, %r30, %r29;
	st.global.u32 	[%rd52+-20], %r31;
	ld.global.u32 	%r32, [%rd50+-16];
	ld.global.u32 	%r33, [%rd51+-16];
	add.s32 	%r34, %r33, %r32;
	st.global.u32 	[%rd52+-16], %r34;
	ld.global.u32 	%r35, [%rd50+-12];
	ld.global.u32 	%r36, [%rd51+-12];
	add.s32 	%r37, %r36, %r35;
	st.global.u32 	[%rd52+-12], %r37;
	ld.global.u32 	%r38, [%rd50+-8];
	ld.global.u32 	%r39, [%rd51+-8];
	add.s32 	%r40, %r39, %r38;
	st.global.u32 	[%rd52+-8], %r40;
	ld.global.u32 	%r41, [%rd50+-4];
	ld.global.u32 	%r42, [%rd51+-4];
	add.s32 	%r43, %r42, %r41;
	st.global.u32 	[%rd52+-4], %r43;
	ld.global.u32 	%r44, [%rd50];
	ld.global.u32 	%r45, [%rd51];
	add.s32 	%r46, %r45, %r44;
	st.global.u32 	[%rd52], %r46;
	ld.global.u32 	%r47, [%rd50+4];
	ld.global.u32 	%r48, [%rd51+4];
	add.s32 	%r49, %r48, %r47;
	st.global.u32 	[%rd52+4], %r49;
	ld.global.u32 	%r50, [%rd50+8];
	ld.global.u32 	%r51, [%rd51+8];
	add.s32 	%r52, %r51, %r50;
	st.global.u32 	[%rd52+8], %r52;
	ld.global.u32 	%r53, [%rd50+12];
	ld.global.u32 	%r54, [%rd51+12];
	add.s32 	%r55, %r54, %r53;
	st.global.u32 	[%rd52+12], %r55;
	ld.global.u32 	%r56, [%rd50+16];
	ld.global.u32 	%r57, [%rd51+16];
	add.s32 	%r58, %r57, %r56;
	st.global.u32 	[%rd52+16], %r58;
	ld.global.u32 	%r59, [%rd50+20];
	ld.global.u32 	%r60, [%rd51+20];
	add.s32 	%r61, %r60, %r59;
	st.global.u32 	[%rd52+20], %r61;
	ld.global.u32 	%r62, [%rd50+24];
	ld.global.u32 	%r63, [%rd51+24];
	add.s32 	%r64, %r63, %r62;
	st.global.u32 	[%rd52+24], %r64;
	ld.global.u32 	%r65, [%rd50+28];
	ld.global.u32 	%r66, [%rd51+28];
	add.s32 	%r67, %r66, %r65;
	st.global.u32 	[%rd52+28], %r67;
	add.s32 	%r110, %r110, 16;
	add.s64 	%rd52, %rd52, 64;
	add.s64 	%rd51, %rd51, 64;
	add.s64 	%rd50, %rd50, 64;
	setp.ne.s32 	%p3, %r110, 0;
	@%p3 bra 	$L__BB0_3;
$L__BB0_4:
	setp.eq.s32 	%p4, %r2, 0;
	@%p4 bra 	$L__BB0_13;
	and.b32  	%r8, %r17, 7;
	setp.lt.u32 	%p5, %r2, 8;
	@%p5 bra 	$L__BB0_7;
	add.s32 	%r68, %r112, %r1;
	mul.wide.u32 	%rd27, %r68, 4;
	add.s64 	%rd28, %rd3, %rd27;
	ld.global.u32 	%r69, [%rd28];
	add.s64 	%rd29, %rd2, %rd27;
	ld.global.u32 	%r70, [%rd29];
	add.s32 	%r71, %r70, %r69;
	add.s64 	%rd30, %rd1, %rd27;
	st.global.u32 	[%rd30], %r71;
	cvt.u64.u32 	%rd31, %r1;
	cvt.u64.u32 	%rd32, %r112;
	add.s64 	%rd33, %rd32, %rd31;
	shl.b64 	%rd34, %rd33, 2;
	add.s64 	%rd35, %rd3, %rd34;
	ld.global.u32 	%r72, [%rd35+4];
	add.s64 	%rd36, %rd2, %rd34;
	ld.global.u32 	%r73, [%rd36+4];
	add.s32 	%r74, %r73, %r72;
	add.s64 	%rd37, %rd1, %rd34;
	st.global.u32 	[%rd37+4], %r74;
	ld.global.u32 	%r75, [%rd35+8];
	ld.global.u32 	%r76, [%rd36+8];
	add.s32 	%r77, %r76, %r75;
	st.global.u32 	[%rd37+8], %r77;
	ld.global.u32 	%r78, [%rd35+12];
	ld.global.u32 	%r79, [%rd36+12];
	add.s32 	%r80, %r79, %r78;
	st.global.u32 	[%rd37+12], %r80;
	ld.global.u32 	%r81, [%rd35+16];
	ld.global.u32 	%r82, [%rd36+16];
	add.s32 	%r83, %r82, %r81;
	st.global.u32 	[%rd37+16], %r83;
	ld.global.u32 	%r84, [%rd35+20];
	ld.global.u32 	%r85, [%rd36+20];
	add.s32 	%r86, %r85, %r84;
	st.global.u32 	[%rd37+20], %r86;
	ld.global.u32 	%r87, [%rd35+24];
	ld.global.u32 	%r88, [%rd36+24];
	add.s32 	%r89, %r88, %r87;
	st.global.u32 	[%rd37+24], %r89;
	ld.global.u32 	%r90, [%rd35+28];
	ld.global.u32 	%r91, [%rd36+28];
	add.s32 	%r92, %r91, %r90;
	st.global.u32 	[%rd37+28], %r92;
	add.s32 	%r112, %r112, 8;
$L__BB0_7:
	setp.eq.s32 	%p6, %r8, 0;
	@%p6 bra 	$L__BB0_13;
	and.b32  	%r11, %r17, 3;
	setp.lt.u32 	%p7, %r8, 4;
	@%p7 bra 	$L__BB0_10;
	add.s32 	%r93, %r112, %r1;
	mul.wide.u32 	%rd38, %r93, 4;
	add.s64 	%rd39, %rd3, %rd38;
	ld.global.u32 	%r94, [%rd39];
	add.s64 	%rd40, %rd2, %rd38;
	ld.global.u32 	%r95, [%rd40];
	add.s32 	%r96, %r95, %r94;
	add.s64 	%rd41, %rd1, %rd38;
	st.global.u32 	[%rd41], %r96;
	cvt.u64.u32 	%rd42, %r1;
	cvt.u64.u32 	%rd43, %r112;
	add.s64 	%rd44, %rd43, %rd42;
	shl.b64 	%rd45, %rd44, 2;
	add.s64 	%rd46, %rd3, %rd45;
	ld.global.u32 	%r97, [%rd46+4];
	add.s64 	%rd47, %rd2, %rd45;
	ld.global.u32 	%r98, [%rd47+4];
	add.s32 	%r99, %r98, %r97;
	add.s64 	%rd48, %rd1, %rd45;
	st.global.u32 	[%rd48+4], %r99;
	ld.global.u32 	%r100, [%rd46+8];
	ld.global.u32 	%r101, [%rd47+8];
	add.s32 	%r102, %r101, %r100;
	st.global.u32 	[%rd48+8], %r102;
	ld.global.u32 	%r103, [%rd46+12];
	ld.global.u32 	%r104, [%rd47+12];
	add.s32 	%r105, %r104, %r103;
	st.global.u32 	[%rd48+12], %r105;
	add.s32 	%r112, %r112, 4;
$L__BB0_10:
	setp.eq.s32 	%p8, %r11, 0;
	@%p8 bra 	$L__BB0_13;
	add.s32 	%r106, %r112, %r1;
	mul.wide.u32 	%rd49, %r106, 4;
	add.s64 	%rd55, %rd1, %rd49;
	add.s64 	%rd54, %rd2, %rd49;
	add.s64 	%rd53, %rd3, %rd49;
	neg.s32 	%r114, %r11;
$L__BB0_12:
	.pragma "nounroll";
	ld.global.u32 	%r107, [%rd53];
	ld.global.u32 	%r108, [%rd54];
	add.s32 	%r109, %r108, %r107;
	st.global.u32 	[%rd55], %r109;
	add.s64 	%rd55, %rd55, 4;
	add.s64 	%rd54, %rd54, 4;
	add.s64 	%rd53, %rd53, 4;
	add.s32 	%r114, %r114, 1;
	setp.ne.s32 	%p9, %r114, 0;
	@%p9 bra 	$L__BB0_12;
$L__BB0_13:
	ret;

}


// ===== COMPILED SASS (sm_100) =====

	.target	sm_100

	.elftype	@"ET_EXEC"


//--------------------- .note.nv.tkinfo           --------------------------
	.section	.note.nv.tkinfo,"",@"SHT_NOTE"
	.sectionflags	@"SHF_NOTE_NV_TKINFO"
	.tkinfo
        /*0018*/ 	.word	0x00000002
        /*0030*/ 	.string	""
        /*0030*/ 	.string	"ptxas"
        /*0030*/ 	.string	"Cuda compilation tools, release 13.0, V13.0.88"
        /*0030*/ 	.string	"Build cuda_13.0.r13.0/compiler.36424714_0"
        /*0030*/ 	.string	"-arch sm_100 -m 64 "



//--------------------- .note.nv.cuinfo           --------------------------
	.section	.note.nv.cuinfo,"",@"SHT_NOTE"
	.sectionflags	@"SHF_NOTE_NV_CUINFO"
        /*0018*/ 	.short	0x0002
        /*001a*/ 	.short	0x0064
        /*001c*/ 	.short	0x0082
	.zero		2


//--------------------- .nv.info                  --------------------------
	.section	.nv.info,"",@"SHT_CUDA_INFO"
	.align	4


	//----- nvinfo : EIATTR_REGCOUNT
	.align		4
        /*0000*/ 	.byte	0x04, 0x2f
        /*0002*/ 	.short	(.L_1 - .L_0)
	.align		4
.L_0:
        /*0004*/ 	.word	index@(_Z3addPiS_S_ii)
        /*0008*/ 	.word	0x00000014


	//----- nvinfo : EIATTR_FRAME_SIZE
	.align		4
.L_1:
        /*000c*/ 	.byte	0x04, 0x11
        /*000e*/ 	.short	(.L_3 - .L_2)
	.align		4
.L_2:
        /*0010*/ 	.word	index@(_Z3addPiS_S_ii)
        /*0014*/ 	.word	0x00000000


	//----- nvinfo : EIATTR_MIN_STACK_SIZE
	.align		4
.L_3:
        /*0018*/ 	.byte	0x04, 0x12
        /*001a*/ 	.short	(.L_5 - .L_4)
	.align		4
.L_4:
        /*001c*/ 	.word	index@(_Z3addPiS_S_ii)
        /*0020*/ 	.word	0x00000000
.L_5:


//--------------------- .nv.compat                --------------------------
	.section	.nv.compat,"",@"SHT_CUDA_COMPAT_INFO"
	.align	4
        /*0000*/ 	.byte	0x02, 0x09, 0x00, 0x00, 0x02, 0x02, 0x01, 0x00, 0x02, 0x05, 0x05, 0x00, 0x03, 0x07, 0x01, 0x01
        /*0010*/ 	.byte	0x02, 0x03, 0x00, 0x00, 0x02, 0x06, 0x01, 0x00, 0x04, 0x0b, 0x08, 0x00, 0x09, 0x00, 0x00, 0x00
        /*0020*/ 	.byte	0x00, 0x00, 0x00, 0x00


//--------------------- .nv.info._Z3addPiS_S_ii   --------------------------
	.section	.nv.info._Z3addPiS_S_ii,"",@"SHT_CUDA_INFO"
	.sectionflags	@""
	.align	4


	//----- nvinfo : EIATTR_CUDA_API_VERSION
	.align		4
        /*0000*/ 	.byte	0x04, 0x37
        /*0002*/ 	.short	(.L_7 - .L_6)
.L_6:
        /*0004*/ 	.word	0x00000082


	//----- nvinfo : EIATTR_KPARAM_INFO
	.align		4
.L_7:
        /*0008*/ 	.byte	0x04, 0x17
        /*000a*/ 	.short	(.L_9 - .L_8)
.L_8:
        /*000c*/ 	.word	0x00000000
        /*0010*/ 	.short	0x0004
        /*0012*/ 	.short	0x001c
        /*0014*/ 	.byte	0x00, 0xf0, 0x11, 0x00


	//----- nvinfo : EIATTR_KPARAM_INFO
	.align		4
.L_9:
        /*0018*/ 	.byte	0x04, 0x17
        /*001a*/ 	.short	(.L_11 - .L_10)
.L_10:
        /*001c*/ 	.word	0x00000000
        /*0020*/ 	.short	0x0003
        /*0022*/ 	.short	0x0018
        /*0024*/ 	.byte	0x00, 0xf0, 0x11, 0x00


	//----- nvinfo : EIATTR_KPARAM_INFO
	.align		4
.L_11:
        /*0028*/ 	.byte	0x04, 0x17
        /*002a*/ 	.short	(.L_13 - .L_12)
.L_12:
        /*002c*/ 	.word	0x00000000
        /*0030*/ 	.short	0x0002
        /*0032*/ 	.short	0x0010
        /*0034*/ 	.byte	0x00, 0xf5, 0x21, 0x00


	//----- nvinfo : EIATTR_KPARAM_INFO
	.align		4
.L_13:
        /*0038*/ 	.byte	0x04, 0x17
        /*003a*/ 	.short	(.L_15 - .L_14)
.L_14:
        /*003c*/ 	.word	0x00000000
        /*0040*/ 	.short	0x0001
        /*0042*/ 	.short	0x0008
        /*0044*/ 	.byte	0x00, 0xf5, 0x21, 0x00


	//----- nvinfo : EIATTR_KPARAM_INFO
	.align		4
.L_15:
        /*0048*/ 	.byte	0x04, 0x17
        /*004a*/ 	.short	(.L_17 - .L_16)
.L_16:
        /*004c*/ 	.word	0x00000000
        /*0050*/ 	.short	0x0000
        /*0052*/ 	.short	0x0000
        /*0054*/ 	.byte	0x00, 0xf5, 0x21, 0x00


	//----- nvinfo : EIATTR_SPARSE_MMA_MASK
	.align		4
.L_17:
        /*0058*/ 	.byte	0x03, 0x50
        /*005a*/ 	.short	0x0000


	//----- nvinfo : EIATTR_MAXREG_COUNT
	.align		4
        /*005c*/ 	.byte	0x03, 0x1b
        /*005e*/ 	.short	0x00ff


	//----- nvinfo : EIATTR_MERCURY_ISA_VERSION
	.align		4
        /*0060*/ 	.byte	0x03, 0x5f
        /*0062*/ 	.short	0x0101


	//----- nvinfo : EIATTR_VRC_CTA_INIT_COUNT
	.align		4
        /*0064*/ 	.byte	0x02, 0x4a
	.zero		1
	.zero		1


	//----- nvinfo : EIATTR_EXIT_INSTR_OFFSETS
	.align		4
        /*0068*/ 	.byte	0x04, 0x1c
        /*006a*/ 	.short	(.L_19 - .L_18)


	//   ....[0]....
.L_18:
        /*006c*/ 	.word	0x00000030


	//   ....[1]....
        /*0070*/ 	.word	0x00000660


	//   ....[2]....
        /*0074*/ 	.word	0x000009f0


	//   ....[3]....
        /*0078*/ 	.word	0x00000c80


	//   ....[4]....
        /*007c*/ 	.word	0x00000e70


	//----- nvinfo : EIATTR_CBANK_PARAM_SIZE
	.align		4
.L_19:
        /*0080*/ 	.byte	0x03, 0x19
        /*0082*/ 	.short	0x0020


	//----- nvinfo : EIATTR_PARAM_CBANK
	.align		4
        /*0084*/ 	.byte	0x04, 0x0a
        /*0086*/ 	.short	(.L_21 - .L_20)
	.align		4
.L_20:
        /*0088*/ 	.word	index@(.nv.constant0._Z3addPiS_S_ii)
        /*008c*/ 	.short	0x0380
        /*008e*/ 	.short	0x0020


	//----- nvinfo : EIATTR_SW_WAR
	.align		4
.L_21:
        /*0090*/ 	.byte	0x04, 0x36
        /*0092*/ 	.short	(.L_23 - .L_22)
.L_22:
        /*0094*/ 	.word	0x00000008
.L_23:


//--------------------- .nv.callgraph             --------------------------
	.section	.nv.callgraph,"",@"SHT_CUDA_CALLGRAPH"
	.align	4
	.sectionentsize	8
	.align		4
        /*0000*/ 	.word	0x00000000
	.align		4
        /*0004*/ 	.word	0xffffffff
	.align		4
        /*0008*/ 	.word	0x00000000
	.align		4
        /*000c*/ 	.word	0xfffffffe
	.align		4
        /*0010*/ 	.word	0x00000000
	.align		4
        /*0014*/ 	.word	0xfffffffd
	.align		4
        /*0018*/ 	.word	0x00000000
	.align		4
        /*001c*/ 	.word	0xfffffffc


//--------------------- .text._Z3addPiS_S_ii      --------------------------
	.section	.text._Z3addPiS_S_ii,"ax",@progbits
	.align	128
        .global         _Z3addPiS_S_ii
        .type           _Z3addPiS_S_ii,@function
        .size           _Z3addPiS_S_ii,(.L_x_6 - _Z3addPiS_S_ii)
        .other          _Z3addPiS_S_ii,@"STO_CUDA_ENTRY STV_DEFAULT"
_Z3addPiS_S_ii:
.text._Z3addPiS_S_ii:
[----:B------:R-:W-:Y:S08]  /*0000*/  LDC R1, c[0x0][0x37c] ;  /* 0x0000df00ff017b82 */ /* 0x000ff00000000800 */
[----:B------:R-:W0:Y:S02]  /*0010*/  LDC R2, c[0x0][0x398] ;  /* 0x0000e600ff027b82 */ /* 0x000e240000000800 */
[----:B0-----:R-:W-:-:S13]  /*0020*/  ISETP.GE.AND P0, PT, R2, 0x1, PT ;  /* 0x000000010200780c */ /* 0x001fda0003f06270 */
[----:B------:R-:W-:Y:S05]  /*0030*/  @!P0 EXIT ;  /* 0x000000000000894d */ /* 0x000fea0003800000 */
[----:B------:R-:W0:Y:S01]  /*0040*/  S2R R5, SR_TID.X ;  /* 0x0000000000057919 */ /* 0x000e220000002100 */
[C---:B------:R-:W-:Y:S01]  /*0050*/  ISETP.GE.U32.AND P1, PT, R2.reuse, 0x10, PT ;  /* 0x000000100200780c */ /* 0x040fe20003f26070 */
[----:B------:R-:W1:Y:S01]  /*0060*/  LDCU.64 UR4, c[0x0][0x358] ;  /* 0x00006b00ff0477ac */ /* 0x000e620008000a00 */
[----:B------:R-:W-:Y:S01]  /*0070*/  LOP3.LUT R14, R2, 0xf, RZ, 0xc0, !PT ;  /* 0x0000000f020e7812 */ /* 0x000fe200078ec0ff */
[----:B------:R-:W-:-:S03]  /*0080*/  IMAD.MOV.U32 R3, RZ, RZ, RZ ;  /* 0x000000ffff037224 */ /* 0x000fc600078e00ff */
[----:B------:R-:W-:Y:S01]  /*0090*/  ISETP.NE.AND P0, PT, R14, RZ, PT ;  /* 0x000000ff0e00720c */ /* 0x000fe20003f05270 */
[----:B0-----:R-:W-:-:S06]  /*00a0*/  IMAD R0, R5, R2, RZ ;  /* 0x0000000205007224 */ /* 0x001fcc00078e02ff */
[----:B-1----:R-:W-:Y:S06]  /*00b0*/  @!P1 BRA `(.L_x_0) ;  /* 0x0000000400689947 */ /* 0x002fec0003800000 */
[----:B------:R-:W0:Y:S01]  /*00c0*/  LDCU.128 UR8, c[0x0][0x380] ;  /* 0x00007000ff0877ac */ /* 0x000e220008000c00 */
[----:B------:R-:W-:Y:S01]  /*00d0*/  IMAD.MOV.U32 R4, RZ, RZ, 0x20 ;  /* 0x00000020ff047424 */ /* 0x000fe200078e00ff */
[----:B------:R-:W-:Y:S01]  /*00e0*/  LOP3.LUT R3, R2, 0x7ffffff0, RZ, 0xc0, !PT ;  /* 0x7ffffff002037812 */ /* 0x000fe200078ec0ff */
[----:B------:R-:W-:Y:S01]  /*00f0*/  IMAD.MOV.U32 R5, RZ, RZ, 0x0 ;  /* 0x00000000ff057424 */ /* 0x000fe200078e00ff */
[----:B------:R-:W1:Y:S02]  /*0100*/  LDCU.64 UR6, c[0x0][0x390] ;  /* 0x00007200ff0677ac */ /* 0x000e640008000a00 */
[----:B------:R-:W-:Y:S01]  /*0110*/  IADD3 R10, PT, PT, -R3, RZ, RZ ;  /* 0x000000ff030a7210 */ /* 0x000fe20007ffe1ff */
[----:B------:R-:W-:-:S03]  /*0120*/  IMAD.WIDE.U32 R4, R0, 0x4, R4 ;  /* 0x0000000400047825 */ /* 0x000fc600078e0004 */
[C---:B0-----:R-:W-:Y:S02]  /*0130*/  IADD3 R11, P2, PT, R4.reuse, UR10, RZ ;  /* 0x0000000a040b7c10 */ /* 0x041fe4000ff5e0ff */
[C---:B------:R-:W-:Y:S02]  /*0140*/  IADD3 R6, P3, PT, R4.reuse, UR8, RZ ;  /* 0x0000000804067c10 */ /* 0x040fe4000ff7e0ff */
[----:B-1----:R-:W-:Y:S02]  /*0150*/  IADD3 R13, P1, PT, R4, UR6, RZ ;  /* 0x00000006040d7c10 */ /* 0x002fe4000ff3e0ff */
[C---:B------:R-:W-:Y:S02]  /*0160*/  IADD3.X R12, PT, PT, R5.reuse, UR11, RZ, P2, !PT ;  /* 0x0000000b050c7c10 */ /* 0x040fe400097fe4ff */
[C---:B------:R-:W-:Y:S02]  /*0170*/  IADD3.X R16, PT, PT, R5.reuse, UR7, RZ, P1, !PT ;  /* 0x0000000705107c10 */ /* 0x040fe40008ffe4ff */
[----:B------:R-:W-:-:S07]  /*0180*/  IADD3.X R7, PT, PT, R5, UR9, RZ, P3, !PT ;  /* 0x0000000905077c10 */ /* 0x000fce0009ffe4ff */
.L_x_1:
[----:B------:R-:W-:Y:S01]  /*0190*/  IMAD.MOV.U32 R4, RZ, RZ, R11 ;  /* 0x000000ffff047224 */ /* 0x000fe200078e000b */
[----:B-1----:R-:W2:Y:S01]  /*01a0*/  LDG.E R8, desc[UR4][R6.64+-0x20] ;  /* 0xffffe00406087981 */ /* 0x002ea2000c1e1900 */
[----:B------:R-:W-:-:S05]  /*01b0*/  IMAD.MOV.U32 R5, RZ, RZ, R12 ;  /* 0x000000ffff057224 */ /* 0x000fca00078e000c */
[----:B------:R-:W2:Y:S02]  /*01c0*/  LDG.E R9, desc[UR4][R4.64+-0x20] ;  /* 0xffffe00404097981 */ /* 0x000ea4000c1e1900 */
[----:B--2---:R-:W-:Y:S01]  /*01d0*/  IMAD.IADD R11, R8, 0x1, R9 ;  /* 0x00000001080b7824 */ /* 0x004fe200078e0209 */
[----:B------:R-:W-:Y:S01]  /*01e0*/  MOV R8, R13 ;  /* 0x0000000d00087202 */ /* 0x000fe20000000f00 */
[----:B------:R-:W-:-:S05]  /*01f0*/  IMAD.MOV.U32 R9, RZ, RZ, R16 ;  /* 0x000000ffff097224 */ /* 0x000fca00078e0010 */
[----:B------:R0:W-:Y:S04]  /*0200*/  STG.E desc[UR4][R8.64+-0x20], R11 ;  /* 0xffffe00b08007986 */ /* 0x0001e8000c101904 */
[----:B------:R-:W2:Y:S04]  /*0210*/  LDG.E R12, desc[UR4][R6.64+-0x1c] ;  /* 0xffffe404060c7981 */ /* 0x000ea8000c1e1900 */
[----:B------:R-:W2:Y:S02]  /*0220*/  LDG.E R13, desc[UR4][R4.64+-0x1c] ;  /* 0xffffe404040d7981 */ /* 0x000ea4000c1e1900 */
[----:B--2---:R-:W-:-:S05]  /*0230*/  IMAD.IADD R13, R12, 0x1, R13 ;  /* 0x000000010c0d7824 */ /* 0x004fca00078e020d */
[----:B------:R1:W-:Y:S04]  /*0240*/  STG.E desc[UR4][R8.64+-0x1c], R13 ;  /* 0xffffe40d08007986 */ /* 0x0003e8000c101904 */
[----:B------:R-:W2:Y:S04]  /*0250*/  LDG.E R12, desc[UR4][R6.64+-0x18] ;  /* 0xffffe804060c7981 */ /* 0x000ea8000c1e1900 */
[----:B------:R-:W2:Y:S02]  /*0260*/  LDG.E R15, desc[UR4][R4.64+-0x18] ;  /* 0xffffe804040f7981 */ /* 0x000ea4000c1e1900 */
[----:B--2---:R-:W-:-:S05]  /*0270*/  IMAD.IADD R15, R12, 0x1, R15 ;  /* 0x000000010c0f7824 */ /* 0x004fca00078e020f */
[----:B------:R2:W-:Y:S04]  /*0280*/  STG.E desc[UR4][R8.64+-0x18], R15 ;  /* 0xffffe80f08007986 */ /* 0x0005e8000c101904 */
[----:B------:R-:W3:Y:S04]  /*0290*/  LDG.E R12, desc[UR4][R6.64+-0x14] ;  /* 0xffffec04060c7981 */ /* 0x000ee8000c1e1900 */
[----:B------:R-:W3:Y:S02]  /*02a0*/  LDG.E R17, desc[UR4][R4.64+-0x14] ;  /* 0xffffec0404117981 */ /* 0x000ee4000c1e1900 */
[----:B---3--:R-:W-:-:S05]  /*02b0*/  IADD3 R17, PT, PT, R12, R17, RZ ;  /* 0x000000110c117210 */ /* 0x008fca0007ffe0ff */
[----:B------:R3:W-:Y:S04]  /*02c0*/  STG.E desc[UR4][R8.64+-0x14], R17 ;  /* 0xffffec1108007986 */ /* 0x0007e8000c101904 */
[----:B0-----:R-:W4:Y:S04]  /*02d0*/  LDG.E R11, desc[UR4][R6.64+-0x10] ;  /* 0xfffff004060b7981 */ /* 0x001f28000c1e1900 */
[----:B------:R-:W4:Y:S02]  /*02e0*/  LDG.E R12, desc[UR4][R4.64+-0x10] ;  /* 0xfffff004040c7981 */ /* 0x000f24000c1e1900 */
[----:B----4-:R-:W-:-:S05]  /*02f0*/  IMAD.IADD R11, R11, 0x1, R12 ;  /* 0x000000010b0b7824 */ /* 0x010fca00078e020c */
[----:B------:R0:W-:Y:S04]  /*0300*/  STG.E desc[UR4][R8.64+-0x10], R11 ;  /* 0xfffff00b08007986 */ /* 0x0001e8000c101904 */
[----:B------:R-:W4:Y:S04]  /*0310*/  LDG.E R12, desc[UR4][R6.64+-0xc] ;  /* 0xfffff404060c7981 */ /* 0x000f28000c1e1900 */
[----:B-1----:R-:W4:Y:S02]  /*0320*/  LDG.E R13, desc[UR4][R4.64+-0xc] ;  /* 0xfffff404040d7981 */ /* 0x002f24000c1e1900 */
[----:B----4-:R-:W-:-:S05]  /*0330*/  IMAD.IADD R13, R12, 0x1, R13 ;  /* 0x000000010c0d7824 */ /* 0x010fca00078e020d */
[----:B------:R1:W-:Y:S04]  /*0340*/  STG.E desc[UR4][R8.64+-0xc], R13 ;  /* 0xfffff40d08007986 */ /* 0x0003e8000c101904 */
[----:B------:R-:W4:Y:S04]  /*0350*/  LDG.E R12, desc[UR4][R6.64+-0x8] ;  /* 0xfffff804060c7981 */ /* 0x000f28000c1e1900 */
[----:B--2---:R-:W4:Y:S02]  /*0360*/  LDG.E R15, desc[UR4][R4.64+-0x8] ;  /* 0xfffff804040f7981 */ /* 0x004f24000c1e1900 */
[----:B----4-:R-:W-:-:S05]  /*0370*/  IMAD.IADD R15, R12, 0x1, R15 ;  /* 0x000000010c0f7824 */ /* 0x010fca00078e020f */
[----:B------:R2:W-:Y:S04]  /*0380*/  STG.E desc[UR4][R8.64+-0x8], R15 ;  /* 0xfffff80f08007986 */ /* 0x0005e8000c101904 */
[----:B------:R-:W4:Y:S04]  /*0390*/  LDG.E R12, desc[UR4][R6.64+-0x4] ;  /* 0xfffffc04060c7981 */ /* 0x000f28000c1e1900 */
[----:B---3--:R-:W4:Y:S02]  /*03a0*/  LDG.E R17, desc[UR4][R4.64+-0x4] ;  /* 0xfffffc0404117981 */ /* 0x008f24000c1e1900 */
[----:B----4-:R-:W-:-:S05]  /*03b0*/  IADD3 R17, PT, PT, R12, R17, RZ ;  /* 0x000000110c117210 */ /* 0x010fca0007ffe0ff */
        /* <DEDUP_REMOVED lines=20> */
[----:B------:R-:W-:Y:S04]  /*0500*/  STG.E desc[UR4][R8.64+0x10], R11 ;  /* 0x0000100b08007986 */ /* 0x000fe8000c101904 */
[----:B------:R-:W4:Y:S04]  /*0510*/  LDG.E R12, desc[UR4][R6.64+0x14] ;  /* 0x00001404060c7981 */ /* 0x000f28000c1e1900 */
[----:B-1----:R-:W4:Y:S02]  /*0520*/  LDG.E R13, desc[UR4][R4.64+0x14] ;  /* 0x00001404040d7981 */ /* 0x002f24000c1e1900 */
[----:B----4-:R-:W-:-:S05]  /*0530*/  IMAD.IADD R13, R12, 0x1, R13 ;  /* 0x000000010c0d7824 */ /* 0x010fca00078e020d */
[----:B------:R0:W-:Y:S04]  /*0540*/  STG.E desc[UR4][R8.64+0x14], R13 ;  /* 0x0000140d08007986 */ /* 0x0001e8000c101904 */
[----:B------:R-:W4:Y:S04]  /*0550*/  LDG.E R12, desc[UR4][R6.64+0x18] ;  /* 0x00001804060c7981 */ /* 0x000f28000c1e1900 */
[----:B--2---:R-:W4:Y:S01]  /*0560*/  LDG.E R15, desc[UR4][R4.64+0x18] ;  /* 0x00001804040f7981 */ /* 0x004f22000c1e1900 */
[----:B------:R-:W-:Y:S02]  /*0570*/  VIADD R10, R10, 0x10 ;  /* 0x000000100a0a7836 */ /* 0x000fe40000000000 */
[----:B----4-:R-:W-:-:S05]  /*0580*/  IMAD.IADD R15, R12, 0x1, R15 ;  /* 0x000000010c0f7824 */ /* 0x010fca00078e020f */
[----:B------:R1:W-:Y:S04]  /*0590*/  STG.E desc[UR4][R8.64+0x18], R15 ;  /* 0x0000180f08007986 */ /* 0x0003e8000c101904 */
[----:B------:R2:W4:Y:S04]  /*05a0*/  LDG.E R12, desc[UR4][R6.64+0x1c] ;  /* 0x00001c04060c7981 */ /* 0x000528000c1e1900 */
[----:B---3--:R-:W4:Y:S01]  /*05b0*/  LDG.E R17, desc[UR4][R4.64+0x1c] ;  /* 0x00001c0404117981 */ /* 0x008f22000c1e1900 */
[----:B------:R-:W-:Y:S02]  /*05c0*/  ISETP.NE.AND P1, PT, R10, RZ, PT ;  /* 0x000000ff0a00720c */ /* 0x000fe40003f25270 */
[----:B0-----:R-:W-:-:S02]  /*05d0*/  IADD3 R13, P2, PT, R8, 0x40, RZ ;  /* 0x00000040080d7810 */ /* 0x001fc40007f5e0ff */
[----:B------:R-:W-:Y:S02]  /*05e0*/  IADD3 R11, P3, PT, R4, 0x40, RZ ;  /* 0x00000040040b7810 */ /* 0x000fe40007f7e0ff */
[----:B--2---:R-:W-:Y:S01]  /*05f0*/  IADD3 R6, P4, PT, R6, 0x40, RZ ;  /* 0x0000004006067810 */ /* 0x004fe20007f9e0ff */
[----:B------:R-:W-:-:S03]  /*0600*/  IMAD.X R16, RZ, RZ, R9, P2 ;  /* 0x000000ffff107224 */ /* 0x000fc600010e0609 */
[----:B------:R-:W-:Y:S02]  /*0610*/  IADD3.X R7, PT, PT, RZ, R7, RZ, P4, !PT ;  /* 0x00000007ff077210 */ /* 0x000fe400027fe4ff */
[----:B----4-:R-:W-:Y:S01]  /*0620*/  IADD3 R17, PT, PT, R12, R17, RZ ;  /* 0x000000110c117210 */ /* 0x010fe20007ffe0ff */
[----:B------:R-:W-:-:S04]  /*0630*/  IMAD.X R12, RZ, RZ, R5, P3 ;  /* 0x000000ffff0c7224 */ /* 0x000fc800018e0605 */
[----:B------:R1:W-:Y:S01]  /*0640*/  STG.E desc[UR4][R8.64+0x1c], R17 ;  /* 0x00001c1108007986 */ /* 0x0003e2000c101904 */
[----:B------:R-:W-:Y:S05]  /*0650*/  @P1 BRA `(.L_x_1) ;  /* 0xfffffff800cc1947 */ /* 0x000fea000383ffff */
.L_x_0:
[----:B------:R-:W-:Y:S05]  /*0660*/  @!P0 EXIT ;  /* 0x000000000000894d */ /* 0x000fea0003800000 */
[----:B------:R-:W-:Y:S02]  /*0670*/  ISETP.GE.U32.AND P1, PT, R14, 0x8, PT ;  /* 0x000000080e00780c */ /* 0x000fe40003f26070 */
[----:B------:R-:W-:-:S04]  /*0680*/  LOP3.LUT R16, R2, 0x7, RZ, 0xc0, !PT ;  /* 0x0000000702107812 */ /* 0x000fc800078ec0ff */
[----:B------:R-:W-:-:S07]  /*0690*/  ISETP.NE.AND P0, PT, R16, RZ, PT ;  /* 0x000000ff1000720c */ /* 0x000fce0003f05270 */
[----:B------:R-:W-:Y:S06]  /*06a0*/  @!P1 BRA `(.L_x_2) ;  /* 0x0000000000d09947 */ /* 0x000fec0003800000 */
[----:B------:R-:W0:Y:S01]  /*06b0*/  LDC.64 R10, c[0x0][0x380] ;  /* 0x0000e000ff0a7b82 */ /* 0x000e220000000a00 */
[C---:B------:R-:W-:Y:S01]  /*06c0*/  IMAD.IADD R5, R0.reuse, 0x1, R3 ;  /* 0x0000000100057824 */ /* 0x040fe200078e0203 */
[----:B------:R-:W2:Y:S06]  /*06d0*/  LDCU.128 UR8, c[0x0][0x380] ;  /* 0x00007000ff0877ac */ /* 0x000eac0008000c00 */
[----:B------:R-:W3:Y:S08]  /*06e0*/  LDC.64 R12, c[0x0][0x388] ;  /* 0x0000e200ff0c7b82 */ /* 0x000ef00000000a00 */
[----:B-1----:R-:W1:Y:S01]  /*06f0*/  LDC.64 R8, c[0x0][0x390] ;  /* 0x0000e400ff087b82 */ /* 0x002e620000000a00 */
[----:B------:R-:W-:Y:S01]  /*0700*/  IADD3 R17, P1, PT, R0, R3, RZ ;  /* 0x0000000300117210 */ /* 0x000fe20007f3e0ff */
[----:B------:R-:W4:Y:S01]  /*0710*/  LDCU.64 UR6, c[0x0][0x390] ;  /* 0x00007200ff0677ac */ /* 0x000f220008000a00 */
[----:B0-----:R-:W-:-:S06]  /*0720*/  IMAD.WIDE.U32 R10, R5, 0x4, R10 ;  /* 0x00000004050a7825 */ /* 0x001fcc00078e000a */
[----:B------:R-:W5:Y:S01]  /*0730*/  LDG.E R10, desc[UR4][R10.64] ;  /* 0x000000040a0a7981 */ /* 0x000f62000c1e1900 */
[----:B---3--:R-:W-:-:S06]  /*0740*/  IMAD.WIDE.U32 R12, R5, 0x4, R12 ;  /* 0x00000004050c7825 */ /* 0x008fcc00078e000c */
[----:B------:R-:W5:Y:S01]  /*0750*/  LDG.E R13, desc[UR4][R12.64] ;  /* 0x000000040c0d7981 */ /* 0x000f62000c1e1900 */
[----:B------:R-:W-:Y:S02]  /*0760*/  IMAD.X R4, RZ, RZ, RZ, P1 ;  /* 0x000000ffff047224 */ /* 0x000fe400008e06ff */
[----:B------:R-:W-:-:S03]  /*0770*/  IMAD.SHL.U32 R14, R17, 0x4, RZ ;  /* 0x00000004110e7824 */ /* 0x000fc600078e00ff */
[----:B------:R-:W-:Y:S02]  /*0780*/  SHF.L.U64.HI R17, R17, 0x2, R4 ;  /* 0x0000000211117819 */ /* 0x000fe40000010204 */
[C---:B--2---:R-:W-:Y:S02]  /*0790*/  IADD3 R6, P1, PT, R14.reuse, UR8, RZ ;  /* 0x000000080e067c10 */ /* 0x044fe4000ff3e0ff */
[----:B------:R-:W-:Y:S02]  /*07a0*/  IADD3 R4, P2, PT, R14, UR10, RZ ;  /* 0x0000000a0e047c10 */ /* 0x000fe4000ff5e0ff */
[----:B------:R-:W-:Y:S02]  /*07b0*/  IADD3.X R7, PT, PT, R17, UR9, RZ, P1, !PT ;  /* 0x0000000911077c10 */ /* 0x000fe40008ffe4ff */
[----:B-----5:R-:W-:Y:S01]  /*07c0*/  IADD3 R15, PT, PT, R10, R13, RZ ;  /* 0x0000000d0a0f7210 */ /* 0x020fe20007ffe0ff */
[----:B-1----:R-:W-:Y:S01]  /*07d0*/  IMAD.WIDE.U32 R10, R5, 0x4, R8 ;  /* 0x00000004050a7825 */ /* 0x002fe200078e0008 */
[----:B------:R-:W-:-:S04]  /*07e0*/  IADD3.X R5, PT, PT, R17, UR11, RZ, P2, !PT ;  /* 0x0000000b11057c10 */ /* 0x000fc800097fe4ff */
[----:B------:R0:W-:Y:S04]  /*07f0*/  STG.E desc[UR4][R10.64], R15 ;  /* 0x0000000f0a007986 */ /* 0x0001e8000c101904 */
[----:B------:R-:W2:Y:S04]  /*0800*/  LDG.E R12, desc[UR4][R6.64+0x4] ;  /* 0x00000404060c7981 */ /* 0x000ea8000c1e1900 */
[----:B------:R-:W2:Y:S01]  /*0810*/  LDG.E R13, desc[UR4][R4.64+0x4] ;  /* 0x00000404040d7981 */ /* 0x000ea2000c1e1900 */
[----:B----4-:R-:W-:-:S04]  /*0820*/  IADD3 R8, P1, PT, R14, UR6, RZ ;  /* 0x000000060e087c10 */ /* 0x010fc8000ff3e0ff */
[----:B------:R-:W-:Y:S01]  /*0830*/  IADD3.X R9, PT, PT, R17, UR7, RZ, P1, !PT ;  /* 0x0000000711097c10 */ /* 0x000fe20008ffe4ff */
[----:B--2---:R-:W-:-:S05]  /*0840*/  IMAD.IADD R13, R12, 0x1, R13 ;  /* 0x000000010c0d7824 */ /* 0x004fca00078e020d */
[----:B------:R1:W-:Y:S04]  /*0850*/  STG.E desc[UR4][R8.64+0x4], R13 ;  /* 0x0000040d08007986 */ /* 0x0003e8000c101904 */
[----:B------:R-:W2:Y:S04]  /*0860*/  LDG.E R12, desc[UR4][R6.64+0x8] ;  /* 0x00000804060c7981 */ /* 0x000ea8000c1e1900 */
[----:B------:R-:W2:Y:S02]  /*0870*/  LDG.E R17, desc[UR4][R4.64+0x8] ;  /* 0x0000080404117981 */ /* 0x000ea4000c1e1900 */
[----:B--2---:R-:W-:-:S05]  /*0880*/  IMAD.IADD R17, R12, 0x1, R17 ;  /* 0x000000010c117824 */ /* 0x004fca00078e0211 */
[----:B------:R2:W-:Y:S04]  /*0890*/  STG.E desc[UR4][R8.64+0x8], R17 ;  /* 0x0000081108007986 */ /* 0x0005e8000c101904 */
[----:B0-----:R-:W3:Y:S04]  /*08a0*/  LDG.E R10, desc[UR4][R6.64+0xc] ;  /* 0x00000c04060a7981 */ /* 0x001ee8000c1e1900 */
[----:B------:R-:W3:Y:S02]  /*08b0*/  LDG.E R11, desc[UR4][R4.64+0xc] ;  /* 0x00000c04040b7981 */ /* 0x000ee4000c1e1900 */
[----:B---3--:R-:W-:-:S05]  /*08c0*/  IMAD.IADD R11, R10, 0x1, R11 ;  /* 0x000000010a0b7824 */ /* 0x008fca00078e020b */
[----:B------:R0:W-:Y:S04]  /*08d0*/  STG.E desc[UR4][R8.64+0xc], R11 ;  /* 0x00000c0b08007986 */ /* 0x0001e8000c101904 */
[----:B------:R-:W3:Y:S04]  /*08e0*/  LDG.E R10, desc[UR4][R6.64+0x10] ;  /* 0x00001004060a7981 */ /* 0x000ee8000c1e1900 */
[----:B------:R-:W3:Y:S02]  /*08f0*/  LDG.E R15, desc[UR4][R4.64+0x10] ;  /* 0x00001004040f7981 */ /* 0x000ee4000c1e1900 */
[----:B---3--:R-:W-:-:S05]  /*0900*/  IADD3 R15, PT, PT, R10, R15, RZ ;  /* 0x0000000f0a0f7210 */ /* 0x008fca0007ffe0ff */
        /* <DEDUP_REMOVED lines=9> */
[----:B------:R-:W2:Y:S04]  /*09a0*/  LDG.E R10, desc[UR4][R6.64+0x1c] ;  /* 0x00001c04060a7981 */ /* 0x000ea8000c1e1900 */
[----:B0-----:R-:W2:Y:S01]  /*09b0*/  LDG.E R11, desc[UR4][R4.64+0x1c] ;  /* 0x00001c04040b7981 */ /* 0x001ea2000c1e1900 */
[----:B------:R-:W-:Y:S01]  /*09c0*/  VIADD R3, R3, 0x8 ;  /* 0x0000000803037836 */ /* 0x000fe20000000000 */
[----:B--2---:R-:W-:-:S05]  /*09d0*/  IADD3 R11, PT, PT, R10, R11, RZ ;  /* 0x0000000b0a0b7210 */ /* 0x004fca0007ffe0ff */
[----:B------:R3:W-:Y:S02]  /*09e0*/  STG.E desc[UR4][R8.64+0x1c], R11 ;  /* 0x00001c0b08007986 */ /* 0x0007e4000c101904 */
.L_x_2:
[----:B------:R-:W-:Y:S05]  /*09f0*/  @!P0 EXIT ;  /* 0x000000000000894d */ /* 0x000fea0003800000 */
[----:B------:R-:W-:Y:S02]  /*0a00*/  ISETP.GE.U32.AND P1, PT, R16, 0x4, PT ;  /* 0x000000041000780c */ /* 0x000fe40003f26070 */
[----:B------:R-:W-:-:S04]  /*0a10*/  LOP3.LUT R2, R2, 0x3, RZ, 0xc0, !PT ;  /* 0x0000000302027812 */ /* 0x000fc800078ec0ff */
[----:B------:R-:W-:-:S07]  /*0a20*/  ISETP.NE.AND P0, PT, R2, RZ, PT ;  /* 0x000000ff0200720c */ /* 0x000fce0003f05270 */
[----:B------:R-:W-:Y:S06]  /*0a30*/  @!P1 BRA `(.L_x_3) ;  /* 0x0000000000909947 */ /* 0x000fec0003800000 */
[----:B------:R-:W0:Y:S01]  /*0a40*/  LDC.64 R4, c[0x0][0x380] ;  /* 0x0000e000ff047b82 */ /* 0x000e220000000a00 */
[----:B-1-3--:R-:W-:Y:S01]  /*0a50*/  IMAD.IADD R17, R0, 0x1, R3 ;  /* 0x0000000100117824 */ /* 0x00afe200078e0203 */
[----:B------:R-:W1:Y:S01]  /*0a60*/  LDCU.128 UR8, c[0x0][0x380] ;  /* 0x00007000ff0877ac */ /* 0x000e620008000c00 */
[----:B------:R-:W2:Y:S05]  /*0a70*/  LDCU.64 UR6, c[0x0][0x390] ;  /* 0x00007200ff0677ac */ /* 0x000eaa0008000a00 */
[----:B------:R-:W3:Y:S08]  /*0a80*/  LDC.64 R6, c[0x0][0x388] ;  /* 0x0000e200ff067b82 */ /* 0x000ef00000000a00 */
[----:B------:R-:W4:Y:S01]  /*0a90*/  LDC.64 R12, c[0x0][0x390] ;  /* 0x0000e400ff0c7b82 */ /* 0x000f220000000a00 */
[----:B0-----:R-:W-:-:S06]  /*0aa0*/  IMAD.WIDE.U32 R8, R17, 0x4, R4 ;  /* 0x0000000411087825 */ /* 0x001fcc00078e0004 */
[----:B------:R-:W5:Y:S01]  /*0ab0*/  LDG.E R8, desc[UR4][R8.64] ;  /* 0x0000000408087981 */ /* 0x000f62000c1e1900 */
[----:B---3--:R-:W-:-:S06]  /*0ac0*/  IMAD.WIDE.U32 R10, R17, 0x4, R6 ;  /* 0x00000004110a7825 */ /* 0x008fcc00078e0006 */
[----:B------:R-:W5:Y:S01]  /*0ad0*/  LDG.E R11, desc[UR4][R10.64] ;  /* 0x000000040a0b7981 */ /* 0x000f62000c1e1900 */
[----:B------:R-:W-:-:S04]  /*0ae0*/  IADD3 R4, P1, PT, R0, R3, RZ ;  /* 0x0000000300047210 */ /* 0x000fc80007f3e0ff */
[----:B------:R-:W-:Y:S01]  /*0af0*/  IADD3.X R5, PT, PT, RZ, RZ, RZ, P1, !PT ;  /* 0x000000ffff057210 */ /* 0x000fe20000ffe4ff */
[----:B------:R-:W-:-:S03]  /*0b00*/  IMAD.SHL.U32 R16, R4, 0x4, RZ ;  /* 0x0000000404107824 */ /* 0x000fc600078e00ff */
[----:B------:R-:W-:Y:S02]  /*0b10*/  SHF.L.U64.HI R14, R4, 0x2, R5 ;  /* 0x00000002040e7819 */ /* 0x000fe40000010205 */
[C---:B-1----:R-:W-:Y:S02]  /*0b20*/  IADD3 R6, P1, PT, R16.reuse, UR8, RZ ;  /* 0x0000000810067c10 */ /* 0x042fe4000ff3e0ff */
[----:B------:R-:W-:Y:S01]  /*0b30*/  IADD3 R4, P2, PT, R16, UR10, RZ ;  /* 0x0000000a10047c10 */ /* 0x000fe2000ff5e0ff */
[----:B----4-:R-:W-:Y:S01]  /*0b40*/  IMAD.WIDE.U32 R12, R17, 0x4, R12 ;  /* 0x00000004110c7825 */ /* 0x010fe200078e000c */
[C---:B------:R-:W-:Y:S02]  /*0b50*/  IADD3.X R7, PT, PT, R14.reuse, UR9, RZ, P1, !PT ;  /* 0x000000090e077c10 */ /* 0x040fe40008ffe4ff */
[----:B------:R-:W-:Y:S01]  /*0b60*/  IADD3.X R5, PT, PT, R14, UR11, RZ, P2, !PT ;  /* 0x0000000b0e057c10 */ /* 0x000fe200097fe4ff */
[----:B-----5:R-:W-:-:S05]  /*0b70*/  IMAD.IADD R15, R8, 0x1, R11 ;  /* 0x00000001080f7824 */ /* 0x020fca00078e020b */
[----:B------:R0:W-:Y:S04]  /*0b80*/  STG.E desc[UR4][R12.64], R15 ;  /* 0x0000000f0c007986 */ /* 0x0001e8000c101904 */
[----:B------:R-:W3:Y:S04]  /*0b90*/  LDG.E R10, desc[UR4][R6.64+0x4] ;  /* 0x00000404060a7981 */ /* 0x000ee8000c1e1900 */
[----:B------:R-:W3:Y:S01]  /*0ba0*/  LDG.E R11, desc[UR4][R4.64+0x4] ;  /* 0x00000404040b7981 */ /* 0x000ee2000c1e1900 */
[----:B--2---:R-:W-:-:S04]  /*0bb0*/  IADD3 R8, P1, PT, R16, UR6, RZ ;  /* 0x0000000610087c10 */ /* 0x004fc8000ff3e0ff */
[----:B------:R-:W-:Y:S02]  /*0bc0*/  IADD3.X R9, PT, PT, R14, UR7, RZ, P1, !PT ;  /* 0x000000070e097c10 */ /* 0x000fe40008ffe4ff */
[----:B---3--:R-:W-:-:S05]  /*0bd0*/  IADD3 R11, PT, PT, R10, R11, RZ ;  /* 0x0000000b0a0b7210 */ /* 0x008fca0007ffe0ff */
[----:B------:R2:W-:Y:S04]  /*0be0*/  STG.E desc[UR4][R8.64+0x4], R11 ;  /* 0x0000040b08007986 */ /* 0x0005e8000c101904 */
[----:B------:R-:W3:Y:S04]  /*0bf0*/  LDG.E R10, desc[UR4][R6.64+0x8] ;  /* 0x00000804060a7981 */ /* 0x000ee8000c1e1900 */
[----:B------:R-:W3:Y:S02]  /*0c00*/  LDG.E R17, desc[UR4][R4.64+0x8] ;  /* 0x0000080404117981 */ /* 0x000ee4000c1e1900 */
[----:B---3--:R-:W-:-:S05]  /*0c10*/  IMAD.IADD R17, R10, 0x1, R17 ;  /* 0x000000010a117824 */ /* 0x008fca00078e0211 */
[----:B------:R2:W-:Y:S04]  /*0c20*/  STG.E desc[UR4][R8.64+0x8], R17 ;  /* 0x0000081108007986 */ /* 0x0005e8000c101904 */
[----:B------:R-:W3:Y:S04]  /*0c30*/  LDG.E R10, desc[UR4][R6.64+0xc] ;  /* 0x00000c04060a7981 */ /* 0x000ee8000c1e1900 */
[----:B0-----:R-:W3:Y:S01]  /*0c40*/  LDG.E R13, desc[UR4][R4.64+0xc] ;  /* 0x00000c04040d7981 */ /* 0x001ee2000c1e1900 */
[----:B------:R-:W-:Y:S01]  /*0c50*/  IADD3 R3, PT, PT, R3, 0x4, RZ ;  /* 0x0000000403037810 */ /* 0x000fe20007ffe0ff */
[----:B---3--:R-:W-:-:S05]  /*0c60*/  IMAD.IADD R13, R10, 0x1, R13 ;  /* 0x000000010a0d7824 */ /* 0x008fca00078e020d */
[----:B------:R2:W-:Y:S02]  /*0c70*/  STG.E desc[UR4][R8.64+0xc], R13 ;  /* 0x00000c0d08007986 */ /* 0x0005e4000c101904 */
.L_x_3:
[----:B------:R-:W-:Y:S05]  /*0c80*/  @!P0 EXIT ;  /* 0x000000000000894d */ /* 0x000fea0003800000 */
[----:B------:R-:W0:Y:S01]  /*0c90*/  LDC.64 R4, c[0x0][0x390] ;  /* 0x0000e400ff047b82 */ /* 0x000e220000000a00 */
[----:B------:R-:W-:Y:S02]  /*0ca0*/  IMAD.IADD R3, R0, 0x1, R3 ;  /* 0x0000000100037824 */ /* 0x000fe400078e0203 */
[----:B------:R-:W-:-:S05]  /*0cb0*/  IMAD.MOV R0, RZ, RZ, -R2 ;  /* 0x000000ffff007224 */ /* 0x000fca00078e0a02 */
[----:B------:R-:W4:Y:S08]  /*0cc0*/  LDC.64 R6, c[0x0][0x388] ;  /* 0x0000e200ff067b82 */ /* 0x000f300000000a00 */
[----:B-123--:R-:W1:Y:S01]  /*0cd0*/  LDC.64 R8, c[0x0][0x380] ;  /* 0x0000e000ff087b82 */ /* 0x00ee620000000a00 */
[----:B0-----:R-:W-:-:S04]  /*0ce0*/  IMAD.WIDE.U32 R4, R3, 0x4, R4 ;  /* 0x0000000403047825 */ /* 0x001fc800078e0004 */
[----:B------:R-:W-:Y:S01]  /*0cf0*/  IMAD.MOV.U32 R10, RZ, RZ, R4 ;  /* 0x000000ffff0a7224 */ /* 0x000fe200078e0004 */
[----:B------:R-:W-:Y:S01]  /*0d00*/  MOV R13, R5 ;  /* 0x00000005000d7202 */ /* 0x000fe20000000f00 */
[----:B----4-:R-:W-:-:S04]  /*0d10*/  IMAD.WIDE.U32 R6, R3, 0x4, R6 ;  /* 0x0000000403067825 */ /* 0x010fc800078e0006 */
[----:B------:R-:W-:Y:S02]  /*0d20*/  IMAD.MOV.U32 R11, RZ, RZ, R7 ;  /* 0x000000ffff0b7224 */ /* 0x000fe400078e0007 */
[----:B-1----:R-:W-:-:S07]  /*0d30*/  IMAD.WIDE.U32 R8, R3, 0x4, R8 ;  /* 0x0000000403087825 */ /* 0x002fce00078e0008 */
.L_x_4:
[----:B0-----:R-:W-:Y:S01]  /*0d40*/  MOV R2, R8 ;  /* 0x0000000800027202 */ /* 0x001fe20000000f00 */
[----:B------:R-:W-:Y:S01]  /*0d50*/  IMAD.MOV.U32 R3, RZ, RZ, R9 ;  /* 0x000000ffff037224 */ /* 0x000fe200078e0009 */
[----:B------:R-:W-:Y:S01]  /*0d60*/  MOV R5, R11 ;  /* 0x0000000b00057202 */ /* 0x000fe20000000f00 */
[----:B------:R-:W-:-:S03]  /*0d70*/  IMAD.MOV.U32 R4, RZ, RZ, R6 ;  /* 0x000000ffff047224 */ /* 0x000fc600078e0006 */
[----:B------:R0:W2:Y:S04]  /*0d80*/  LDG.E R2, desc[UR4][R2.64] ;  /* 0x0000000402027981 */ /* 0x0000a8000c1e1900 */
[----:B------:R-:W2:Y:S01]  /*0d90*/  LDG.E R5, desc[UR4][R4.64] ;  /* 0x0000000404057981 */ /* 0x000ea2000c1e1900 */
[----:B------:R-:W-:Y:S01]  /*0da0*/  VIADD R0, R0, 0x1 ;  /* 0x0000000100007836 */ /* 0x000fe20000000000 */
[----:B------:R-:W-:Y:S02]  /*0db0*/  IADD3 R8, P3, PT, R8, 0x4, RZ ;  /* 0x0000000408087810 */ /* 0x000fe40007f7e0ff */
[----:B------:R-:W-:Y:S02]  /*0dc0*/  IADD3 R6, P2, PT, R6, 0x4, RZ ;  /* 0x0000000406067810 */ /* 0x000fe40007f5e0ff */
[----:B------:R-:W-:Y:S01]  /*0dd0*/  ISETP.NE.AND P0, PT, R0, RZ, PT ;  /* 0x000000ff0000720c */ /* 0x000fe20003f05270 */
[----:B------:R-:W-:Y:S01]  /*0de0*/  IMAD.X R9, RZ, RZ, R9, P3 ;  /* 0x000000ffff097224 */ /* 0x000fe200018e0609 */
[----:B0-----:R-:W-:-:S02]  /*0df0*/  MOV R3, R13 ;  /* 0x0000000d00037202 */ /* 0x001fc40000000f00 */
[----:B------:R-:W-:Y:S01]  /*0e00*/  IADD3.X R11, PT, PT, RZ, R11, RZ, P2, !PT ;  /* 0x0000000bff0b7210 */ /* 0x000fe200017fe4ff */
[----:B--2---:R-:W-:Y:S02]  /*0e10*/  IMAD.IADD R7, R2, 0x1, R5 ;  /* 0x0000000102077824 */ /* 0x004fe400078e0205 */
[----:B------:R-:W-:Y:S01]  /*0e20*/  IMAD.MOV.U32 R2, RZ, RZ, R10 ;  /* 0x000000ffff027224 */ /* 0x000fe200078e000a */
[----:B------:R-:W-:-:S04]  /*0e30*/  IADD3 R10, P1, PT, R10, 0x4, RZ ;  /* 0x000000040a0a7810 */ /* 0x000fc80007f3e0ff */
[----:B------:R0:W-:Y:S01]  /*0e40*/  STG.E desc[UR4][R2.64], R7 ;  /* 0x0000000702007986 */ /* 0x0001e2000c101904 */
[----:B------:R-:W-:Y:S01]  /*0e50*/  IMAD.X R13, RZ, RZ, R13, P1 ;  /* 0x000000ffff0d7224 */ /* 0x000fe200008e060d */
[----:B------:R-:W-:Y:S07]  /*0e60*/  @P0 BRA `(.L_x_4) ;  /* 0xfffffffc00b40947 */ /* 0x000fee000383ffff */
[----:B------:R-:W-:Y:S05]  /*0e70*/  EXIT ;  /* 0x000000000000794d */ /* 0x000fea0003800000 */
.L_x_5:
[----:B------:R-:W-:-:S00]  /*0e80*/  BRA `(.L_x_5) ;  /* 0xfffffffc00fc7947 */ /* 0x000fc0000383ffff */
[----:B------:R-:W-:-:S00]  /*0e90*/  NOP ;  /* 0x0000000000007918 */ /* 0x000fc00000000000 */
        /* <DEDUP_REMOVED lines=14> */
.L_x_6:


//--------------------- .nv.shared.reserved.0     --------------------------
	.section	.nv.shared.reserved.0,"aw",@nobits
	.weak		__nv_reservedSMEM_offset_0_alias
	.size		__nv_reservedSMEM_offset_0_alias, 0, 64
	.other		__nv_reservedSMEM_offset_0_alias,@"STO_CUDA_RESERVED_SHARED STV_DEFAULT"
__nv_reservedSMEM_offset_0_alias:
	.zero		0
	.zero		64


//--------------------- .nv.constant0._Z3addPiS_S_ii --------------------------
	.section	.nv.constant0._Z3addPiS_S_ii,"a",@progbits
	.sectionflags	@""
	.align	4
.nv.constant0._Z3addPiS_S_ii:
	.zero		928


//--------------------- SYMBOLS --------------------------

	.type		.nv.reservedSmem.offset0,@object
	.size		.nv.reservedSmem.offset0,0x4
